//
// Generated by NVIDIA NVVM Compiler
//
// Compiler Build ID: CL-36424714
// Cuda compilation tools, release 13.0, V13.0.88
// Based on NVVM 20.0.0
//

.version 9.0
.target sm_100
.address_size 64

	// .globl	_Z7isPrimejjPi

.visible .entry _Z7isPrimejjPi(
	.param .u32 _Z7isPrimejjPi_param_0,
	.param .u32 _Z7isPrimejjPi_param_1,
	.param .u64 .ptr .align 1 _Z7isPrimejjPi_param_2
)
{
	.reg .pred 	%p<12>;
	.reg .b16 	%rs<19>;
	.reg .b32 	%r<45>;
	.reg .b64 	%rd<5>;

	ld.param.u32 	%r20, [_Z7isPrimejjPi_param_0];
	ld.param.u64 	%rd1, [_Z7isPrimejjPi_param_2];
	mov.u32 	%r21, %tid.x;
	mov.u32 	%r22, %ctaid.x;
	mov.u32 	%r23, %ntid.x;
	mad.lo.s32 	%r1, %r22, %r23, %r21;
	add.s32 	%r2, %r1, %r20;
	setp.lt.s32 	%p1, %r2, 2;
	mov.b32 	%r44, 0;
	@%p1 bra 	$L__BB0_10;
	setp.lt.u32 	%p2, %r2, 6;
	mov.b32 	%r44, 1;
	@%p2 bra 	$L__BB0_10;
	shr.u32 	%r26, %r2, 1;
	add.s32 	%r3, %r26, -2;
	add.s32 	%r27, %r26, -3;
	and.b32  	%r4, %r3, 3;
	setp.lt.u32 	%p3, %r27, 3;
	mov.b16 	%rs18, 1;
	mov.b32 	%r43, 2;
	@%p3 bra 	$L__BB0_6;
	and.b32  	%r29, %r3, -4;
	neg.s32 	%r39, %r29;
	mov.b16 	%rs18, 1;
	mov.b32 	%r40, 5;
$L__BB0_4:
	add.s32 	%r30, %r40, -3;
	rem.u32 	%r31, %r2, %r30;
	setp.eq.s32 	%p4, %r31, 0;
	add.s32 	%r32, %r40, -2;
	rem.u32 	%r33, %r2, %r32;
	setp.eq.s32 	%p5, %r33, 0;
	add.s32 	%r34, %r40, -1;
	rem.u32 	%r35, %r2, %r34;
	setp.eq.s32 	%p6, %r35, 0;
	rem.u32 	%r36, %r2, %r40;
	setp.eq.s32 	%p7, %r36, 0;
	selp.b16 	%rs11, 0, %rs18, %p7;
	selp.b16 	%rs12, 0, %rs11, %p6;
	selp.b16 	%rs13, 0, %rs12, %p5;
	selp.b16 	%rs18, 0, %rs13, %p4;
	add.s32 	%r40, %r40, 4;
	add.s32 	%r39, %r39, 4;
	setp.ne.s32 	%p8, %r39, 0;
	@%p8 bra 	$L__BB0_4;
	add.s32 	%r43, %r40, -3;
$L__BB0_6:
	setp.eq.s32 	%p9, %r4, 0;
	@%p9 bra 	$L__BB0_9;
	neg.s32 	%r42, %r4;
$L__BB0_8:
	.pragma "nounroll";
	rem.u32 	%r37, %r2, %r43;
	setp.eq.s32 	%p10, %r37, 0;
	selp.b16 	%rs18, 0, %rs18, %p10;
	add.s32 	%r43, %r43, 1;
	add.s32 	%r42, %r42, 1;
	setp.ne.s32 	%p11, %r42, 0;
	@%p11 bra 	$L__BB0_8;
$L__BB0_9:
	cvt.u32.u16 	%r38, %rs18;
	and.b32  	%r44, %r38, 255;
$L__BB0_10:
	cvta.to.global.u64 	%rd2, %rd1;
	mul.wide.s32 	%rd3, %r1, 4;
	add.s64 	%rd4, %rd2, %rd3;
	st.global.u32 	[%rd4], %r44;
	ret;

}


// ===== COMPILED SASS (sm_100) =====

	.target	sm_100

	.elftype	@"ET_EXEC"


//--------------------- .note.nv.tkinfo           --------------------------
	.section	.note.nv.tkinfo,"",@"SHT_NOTE"
	.sectionflags	@"SHF_NOTE_NV_TKINFO"
	.tkinfo
        /*0018*/ 	.word	0x00000002
        /*0030*/ 	.string	""
        /*0030*/ 	.string	"ptxas"
        /*0030*/ 	.string	"Cuda compilation tools, release 13.0, V13.0.88"
        /*0030*/ 	.string	"Build cuda_13.0.r13.0/compiler.36424714_0"
        /*0030*/ 	.string	"-arch sm_100 -m 64 "



//--------------------- .note.nv.cuinfo           --------------------------
	.section	.note.nv.cuinfo,"",@"SHT_NOTE"
	.sectionflags	@"SHF_NOTE_NV_CUINFO"
        /*0018*/ 	.short	0x0002
        /*001a*/ 	.short	0x0064
        /*001c*/ 	.short	0x0082
	.zero		2


//--------------------- .nv.info                  --------------------------
	.section	.nv.info,"",@"SHT_CUDA_INFO"
	.align	4


	//----- nvinfo : EIATTR_REGCOUNT
	.align		4
        /*0000*/ 	.byte	0x04, 0x2f
        /*0002*/ 	.short	(.L_1 - .L_0)
	.align		4
.L_0:
        /*0004*/ 	.word	index@(_Z7isPrimejjPi)
        /*0008*/ 	.word	0x0000001e


	//----- nvinfo : EIATTR_FRAME_SIZE
	.align		4
.L_1:
        /*000c*/ 	.byte	0x04, 0x11
        /*000e*/ 	.short	(.L_3 - .L_2)
	.align		4
.L_2:
        /*0010*/ 	.word	index@(_Z7isPrimejjPi)
        /*0014*/ 	.word	0x00000000


	//----- nvinfo : EIATTR_MIN_STACK_SIZE
	.align		4
.L_3:
        /*0018*/ 	.byte	0x04, 0x12
        /*001a*/ 	.short	(.L_5 - .L_4)
	.align		4
.L_4:
        /*001c*/ 	.word	index@(_Z7isPrimejjPi)
        /*0020*/ 	.word	0x00000000
.L_5:


//--------------------- .nv.compat                --------------------------
	.section	.nv.compat,"",@"SHT_CUDA_COMPAT_INFO"
	.align	4
        /*0000*/ 	.byte	0x02, 0x09, 0x00, 0x00, 0x02, 0x02, 0x01, 0x00, 0x02, 0x05, 0x05, 0x00, 0x03, 0x07, 0x01, 0x01
        /*0010*/ 	.byte	0x02, 0x03, 0x00, 0x00, 0x02, 0x06, 0x01, 0x00, 0x04, 0x0b, 0x08, 0x00, 0x09, 0x00, 0x00, 0x00
        /*0020*/ 	.byte	0x00, 0x00, 0x00, 0x00


//--------------------- .nv.info._Z7isPrimejjPi   --------------------------
	.section	.nv.info._Z7isPrimejjPi,"",@"SHT_CUDA_INFO"
	.sectionflags	@""
	.align	4


	//----- nvinfo : EIATTR_CUDA_API_VERSION
	.align		4
        /*0000*/ 	.byte	0x04, 0x37
        /*0002*/ 	.short	(.L_7 - .L_6)
.L_6:
        /*0004*/ 	.word	0x00000082


	//----- nvinfo : EIATTR_KPARAM_INFO
	.align		4
.L_7:
        /*0008*/ 	.byte	0x04, 0x17
        /*000a*/ 	.short	(.L_9 - .L_8)
.L_8:
        /*000c*/ 	.word	0x00000000
        /*0010*/ 	.short	0x0002
        /*0012*/ 	.short	0x0008
        /*0014*/ 	.byte	0x00, 0xf5, 0x21, 0x00


	//----- nvinfo : EIATTR_KPARAM_INFO
	.align		4
.L_9:
        /*0018*/ 	.byte	0x04, 0x17
        /*001a*/ 	.short	(.L_11 - .L_10)
.L_10:
        /*001c*/ 	.word	0x00000000
        /*0020*/ 	.short	0x0001
        /*0022*/ 	.short	0x0004
        /*0024*/ 	.byte	0x00, 0xf0, 0x11, 0x00


	//----- nvinfo : EIATTR_KPARAM_INFO
	.align		4
.L_11:
        /*0028*/ 	.byte	0x04, 0x17
        /*002a*/ 	.short	(.L_13 - .L_12)
.L_12:
        /*002c*/ 	.word	0x00000000
        /*0030*/ 	.short	0x0000
        /*0032*/ 	.short	0x0000
        /*0034*/ 	.byte	0x00, 0xf0, 0x11, 0x00


	//----- nvinfo : EIATTR_SPARSE_MMA_MASK
	.align		4
.L_13:
        /*0038*/ 	.byte	0x03, 0x50
        /*003a*/ 	.short	0x0000


	//----- nvinfo : EIATTR_MAXREG_COUNT
	.align		4
        /*003c*/ 	.byte	0x03, 0x1b
        /*003e*/ 	.short	0x00ff


	//----- nvinfo : EIATTR_MERCURY_ISA_VERSION
	.align		4
        /*0040*/ 	.byte	0x03, 0x5f
        /*0042*/ 	.short	0x0101


	//----- nvinfo : EIATTR_VRC_CTA_INIT_COUNT
	.align		4
        /*0044*/ 	.byte	0x02, 0x4a
	.zero		1
	.zero		1


	//----- nvinfo : EIATTR_EXIT_INSTR_OFFSETS
	.align		4
        /*0048*/ 	.byte	0x04, 0x1c
        /*004a*/ 	.short	(.L_15 - .L_14)


	//   ....[0]....
.L_14:
        /*004c*/ 	.word	0x00000940


	//----- nvinfo : EIATTR_CRS_STACK_SIZE
	.align		4
.L_15:
        /*0050*/ 	.byte	0x04, 0x1e
        /*0052*/ 	.short	(.L_17 - .L_16)
.L_16:
        /*0054*/ 	.word	0x00000000


	//----- nvinfo : EIATTR_CBANK_PARAM_SIZE
	.align		4
.L_17:
        /*0058*/ 	.byte	0x03, 0x19
        /*005a*/ 	.short	0x0010


	//----- nvinfo : EIATTR_PARAM_CBANK
	.align		4
        /*005c*/ 	.byte	0x04, 0x0a
        /*005e*/ 	.short	(.L_19 - .L_18)
	.align		4
.L_18:
        /*0060*/ 	.word	index@(.nv.constant0._Z7isPrimejjPi)
        /*0064*/ 	.short	0x0380
        /*0066*/ 	.short	0x0010


	//----- nvinfo : EIATTR_SW_WAR
	.align		4
.L_19:
        /*0068*/ 	.byte	0x04, 0x36
        /*006a*/ 	.short	(.L_21 - .L_20)
.L_20:
        /*006c*/ 	.word	0x00000008
.L_21:


//--------------------- .nv.callgraph             --------------------------
	.section	.nv.callgraph,"",@"SHT_CUDA_CALLGRAPH"
	.align	4
	.sectionentsize	8
	.align		4
        /*0000*/ 	.word	0x00000000
	.align		4
        /*0004*/ 	.word	0xffffffff
	.align		4
        /*0008*/ 	.word	0x00000000
	.align		4
        /*000c*/ 	.word	0xfffffffe
	.align		4
        /*0010*/ 	.word	0x00000000
	.align		4
        /*0014*/ 	.word	0xfffffffd
	.align		4
        /*0018*/ 	.word	0x00000000
	.align		4
        /*001c*/ 	.word	0xfffffffc


//--------------------- .text._Z7isPrimejjPi      --------------------------
	.section	.text._Z7isPrimejjPi,"ax",@progbits
	.align	128
        .global         _Z7isPrimejjPi
        .type           _Z7isPrimejjPi,@function
        .size           _Z7isPrimejjPi,(.L_x_10 - _Z7isPrimejjPi)
        .other          _Z7isPrimejjPi,@"STO_CUDA_ENTRY STV_DEFAULT"
_Z7isPrimejjPi:
.text._Z7isPrimejjPi:
[----:B------:R-:W-:Y:S01]  /*0000*/  LDC R1, c[0x0][0x37c] ;  /* 0x0000df00ff017b82 */ /* 0x000fe20000000800 */
[----:B------:R-:W0:Y:S07]  /*0010*/  S2R R0, SR_TID.X ;  /* 0x0000000000007919 */ /* 0x000e2e0000002100 */
[----:B------:R-:W0:Y:S01]  /*0020*/  S2UR UR4, SR_CTAID.X ;  /* 0x00000000000479c3 */ /* 0x000e220000002500 */
[----:B------:R-:W1:Y:S01]  /*0030*/  LDCU UR6, c[0x0][0x380] ;  /* 0x00007000ff0677ac */ /* 0x000e620008000800 */
[----:B------:R-:W-:Y:S01]  /*0040*/  BSSY.RECONVERGENT B0, `(.L_x_0) ;  /* 0x000008c000007945 */ /* 0x000fe20003800200 */
[----:B------:R-:W-:-:S05]  /*0050*/  IMAD.MOV.U32 R9, RZ, RZ, RZ ;  /* 0x000000ffff097224 */ /* 0x000fca00078e00ff */
[----:B------:R-:W0:Y:S02]  /*0060*/  LDC R3, c[0x0][0x360] ;  /* 0x0000d800ff037b82 */ /* 0x000e240000000800 */
[----:B0-----:R-:W-:Y:S01]  /*0070*/  IMAD R0, R3, UR4, R0 ;  /* 0x0000000403007c24 */ /* 0x001fe2000f8e0200 */
[----:B------:R-:W0:Y:S03]  /*0080*/  LDCU.64 UR4, c[0x0][0x358] ;  /* 0x00006b00ff0477ac */ /* 0x000e260008000a00 */
[----:B-1----:R-:W-:-:S05]  /*0090*/  VIADD R8, R0, UR6 ;  /* 0x0000000600087c36 */ /* 0x002fca0008000000 */
[----:B------:R-:W-:-:S13]  /*00a0*/  ISETP.GE.AND P0, PT, R8, 0x2, PT ;  /* 0x000000020800780c */ /* 0x000fda0003f06270 */
[----:B0-----:R-:W-:Y:S05]  /*00b0*/  @!P0 BRA `(.L_x_1) ;  /* 0x0000000800108947 */ /* 0x001fea0003800000 */
[----:B------:R-:W-:Y:S01]  /*00c0*/  ISETP.GE.U32.AND P0, PT, R8, 0x6, PT ;  /* 0x000000060800780c */ /* 0x000fe20003f06070 */
[----:B------:R-:W-:-:S12]  /*00d0*/  HFMA2 R9, -RZ, RZ, 0, 5.9604644775390625e-08 ;  /* 0x00000001ff097431 */ /* 0x000fd800000001ff */
[----:B------:R-:W-:Y:S05]  /*00e0*/  @!P0 BRA `(.L_x_1) ;  /* 0x0000000800048947 */ /* 0x000fea0003800000 */
[----:B------:R-:W-:Y:S01]  /*00f0*/  SHF.R.U32.HI R2, RZ, 0x1, R8 ;  /* 0x00000001ff027819 */ /* 0x000fe20000011608 */
[----:B------:R-:W-:Y:S01]  /*0100*/  BSSY.RECONVERGENT B1, `(.L_x_2) ;  /* 0x0000062000017945 */ /* 0x000fe20003800200 */
[----:B------:R-:W-:Y:S02]  /*0110*/  IMAD.MOV.U32 R9, RZ, RZ, 0x1 ;  /* 0x00000001ff097424 */ /* 0x000fe400078e00ff */
[----:B------:R-:W-:Y:S02]  /*0120*/  IMAD.MOV.U32 R11, RZ, RZ, 0x2 ;  /* 0x00000002ff0b7424 */ /* 0x000fe400078e00ff */
[C---:B------:R-:W-:Y:S01]  /*0130*/  VIADD R3, R2.reuse, 0xfffffffd ;  /* 0xfffffffd02037836 */ /* 0x040fe20000000000 */
[----:B------:R-:W-:-:S04]  /*0140*/  IADD3 R2, PT, PT, R2, -0x2, RZ ;  /* 0xfffffffe02027810 */ /* 0x000fc80007ffe0ff */
[----:B------:R-:W-:Y:S02]  /*0150*/  ISETP.GE.U32.AND P0, PT, R3, 0x3, PT ;  /* 0x000000030300780c */ /* 0x000fe40003f06070 */
[----:B------:R-:W-:-:S11]  /*0160*/  LOP3.LUT R10, R2, 0x3, RZ, 0xc0, !PT ;  /* 0x00000003020a7812 */ /* 0x000fd600078ec0ff */
[----:B------:R-:W-:Y:S05]  /*0170*/  @!P0 BRA `(.L_x_3) ;  /* 0x0000000400688947 */ /* 0x000fea0003800000 */
[----:B------:R-:W-:Y:S01]  /*0180*/  LOP3.LUT R2, R2, 0xfffffffc, RZ, 0xc0, !PT ;  /* 0xfffffffc02027812 */ /* 0x000fe200078ec0ff */
[----:B------:R-:W-:Y:S01]  /*0190*/  BSSY.RECONVERGENT B2, `(.L_x_4) ;  /* 0x0000057000027945 */ /* 0x000fe20003800200 */
[----:B------:R-:W-:Y:S01]  /*01a0*/  IMAD.MOV.U32 R9, RZ, RZ, 0x1 ;  /* 0x00000001ff097424 */ /* 0x000fe200078e00ff */
[----:B------:R-:W-:Y:S02]  /*01b0*/  MOV R11, 0x5 ;  /* 0x00000005000b7802 */ /* 0x000fe40000000f00 */
[----:B------:R-:W-:-:S07]  /*01c0*/  IMAD.MOV R12, RZ, RZ, -R2 ;  /* 0x000000ffff0c7224 */ /* 0x000fce00078e0a02 */
.L_x_5:
[----:B------:R-:W0:Y:S01]  /*01d0*/  I2F.U32.RP R2, R11 ;  /* 0x0000000b00027306 */ /* 0x000e220000209000 */
[C---:B------:R-:W-:Y:S01]  /*01e0*/  VIADD R13, R11.reuse, 0xffffffff ;  /* 0xffffffff0b0d7836 */ /* 0x040fe20000000000 */
[C---:B------:R-:W-:Y:S01]  /*01f0*/  IADD3 R15, PT, PT, R11.reuse, -0x2, RZ ;  /* 0xfffffffe0b0f7810 */ /* 0x040fe20007ffe0ff */
[----:B------:R-:W-:Y:S02]  /*0200*/  VIADD R17, R11, 0xfffffffd ;  /* 0xfffffffd0b117836 */ /* 0x000fe40000000000 */
[----:B------:R-:W-:Y:S01]  /*0210*/  IMAD.MOV R21, RZ, RZ, -R13 ;  /* 0x000000ffff157224 */ /* 0x000fe200078e0a0d */
[----:B------:R-:W-:Y:S01]  /*0220*/  ISETP.NE.U32.AND P6, PT, R13, RZ, PT ;  /* 0x000000ff0d00720c */ /* 0x000fe20003fc5070 */
[----:B------:R-:W-:Y:S01]  /*0230*/  IMAD.MOV R27, RZ, RZ, -R15 ;  /* 0x000000ffff1b7224 */ /* 0x000fe200078e0a0f */
[----:B------:R-:W1:Y:S01]  /*0240*/  I2F.U32.RP R19, R13 ;  /* 0x0000000d00137306 */ /* 0x000e620000209000 */
[----:B------:R-:W-:Y:S01]  /*0250*/  IADD3 R25, PT, PT, RZ, -R17, RZ ;  /* 0x80000011ff197210 */ /* 0x000fe20007ffe0ff */
[----:B------:R-:W-:-:S06]  /*0260*/  VIADD R12, R12, 0x4 ;  /* 0x000000040c0c7836 */ /* 0x000fcc0000000000 */
[----:B------:R-:W-:Y:S08]  /*0270*/  I2F.U32.RP R16, R15 ;  /* 0x0000000f00107306 */ /* 0x000ff00000209000 */
[----:B0-----:R-:W0:Y:S08]  /*0280*/  MUFU.RCP R2, R2 ;  /* 0x0000000200027308 */ /* 0x001e300000001000 */
[----:B------:R-:W2:Y:S08]  /*0290*/  I2F.U32.RP R14, R17 ;  /* 0x00000011000e7306 */ /* 0x000eb00000209000 */
[----:B-1----:R-:W1:Y:S01]  /*02a0*/  MUFU.RCP R19, R19 ;  /* 0x0000001300137308 */ /* 0x002e620000001000 */
[----:B0-----:R-:W-:-:S07]  /*02b0*/  VIADD R4, R2, 0xffffffe ;  /* 0x0ffffffe02047836 */ /* 0x001fce0000000000 */
[----:B------:R-:W0:Y:S08]  /*02c0*/  MUFU.RCP R16, R16 ;  /* 0x0000001000107308 */ /* 0x000e300000001000 */
[----:B--2---:R-:W2:Y:S01]  /*02d0*/  MUFU.RCP R14, R14 ;  /* 0x0000000e000e7308 */ /* 0x004ea20000001000 */
[----:B-1----:R-:W-:-:S07]  /*02e0*/  IADD3 R6, PT, PT, R19, 0xffffffe, RZ ;  /* 0x0ffffffe13067810 */ /* 0x002fce0007ffe0ff */
[----:B------:R1:W3:Y:S01]  /*02f0*/  F2I.FTZ.U32.TRUNC.NTZ R5, R4 ;  /* 0x0000000400057305 */ /* 0x0002e2000021f000 */
[----:B0-----:R-:W-:-:S07]  /*0300*/  VIADD R2, R16, 0xffffffe ;  /* 0x0ffffffe10027836 */ /* 0x001fce0000000000 */
[----:B------:R0:W4:Y:S01]  /*0310*/  F2I.FTZ.U32.TRUNC.NTZ R7, R6 ;  /* 0x0000000600077305 */ /* 0x000122000021f000 */
[----:B--2---:R-:W-:Y:S02]  /*0320*/  VIADD R18, R14, 0xffffffe ;  /* 0x0ffffffe0e127836 */ /* 0x004fe40000000000 */
[----:B-1----:R-:W-:Y:S01]  /*0330*/  IMAD.MOV.U32 R4, RZ, RZ, RZ ;  /* 0x000000ffff047224 */ /* 0x002fe200078e00ff */
[----:B---3--:R-:W-:-:S04]  /*0340*/  IADD3 R14, PT, PT, RZ, -R5, RZ ;  /* 0x80000005ff0e7210 */ /* 0x008fc80007ffe0ff */
[----:B------:R1:W2:Y:S01]  /*0350*/  F2I.FTZ.U32.TRUNC.NTZ R3, R2 ;  /* 0x0000000200037305 */ /* 0x0002a2000021f000 */
[----:B0-----:R-:W-:Y:S02]  /*0360*/  IMAD.MOV.U32 R6, RZ, RZ, RZ ;  /* 0x000000ffff067224 */ /* 0x001fe400078e00ff */
[----:B------:R-:W-:Y:S02]  /*0370*/  IMAD R23, R14, R11, RZ ;  /* 0x0000000b0e177224 */ /* 0x000fe400078e02ff */
[----:B----4-:R-:W-:-:S03]  /*0380*/  IMAD R21, R21, R7, RZ ;  /* 0x0000000715157224 */ /* 0x010fc600078e02ff */
[----:B------:R-:W0:Y:S01]  /*0390*/  F2I.FTZ.U32.TRUNC.NTZ R19, R18 ;  /* 0x0000001200137305 */ /* 0x000e22000021f000 */
[----:B-1----:R-:W-:Y:S02]  /*03a0*/  HFMA2 R2, -RZ, RZ, 0, 0 ;  /* 0x00000000ff027431 */ /* 0x002fe400000001ff */
[----:B------:R-:W-:-:S04]  /*03b0*/  IMAD.HI.U32 R5, R5, R23, R4 ;  /* 0x0000001705057227 */ /* 0x000fc800078e0004 */
[----:B------:R-:W-:-:S04]  /*03c0*/  IMAD.HI.U32 R7, R7, R21, R6 ;  /* 0x0000001507077227 */ /* 0x000fc800078e0006 */
[----:B--2---:R-:W-:Y:S02]  /*03d0*/  IMAD R23, R27, R3, RZ ;  /* 0x000000031b177224 */ /* 0x004fe400078e02ff */
[----:B------:R-:W-:-:S04]  /*03e0*/  IMAD.HI.U32 R5, R5, R8, RZ ;  /* 0x0000000805057227 */ /* 0x000fc800078e00ff */
[----:B------:R-:W-:-:S04]  /*03f0*/  IMAD.HI.U32 R3, R3, R23, R2 ;  /* 0x0000001703037227 */ /* 0x000fc800078e0002 */
[----:B------:R-:W-:-:S04]  /*0400*/  IMAD.HI.U32 R7, R7, R8, RZ ;  /* 0x0000000807077227 */ /* 0x000fc800078e00ff */
[----:B0-----:R-:W-:Y:S01]  /*0410*/  IMAD R21, R25, R19, RZ ;  /* 0x0000001319157224 */ /* 0x001fe200078e02ff */
[----:B------:R-:W-:Y:S01]  /*0420*/  IADD3 R7, PT, PT, -R7, RZ, RZ ;  /* 0x000000ff07077210 */ /* 0x000fe20007ffe1ff */
[----:B------:R-:W-:Y:S02]  /*0430*/  IMAD.MOV.U32 R18, RZ, RZ, RZ ;  /* 0x000000ffff127224 */ /* 0x000fe400078e00ff */
[----:B------:R-:W-:Y:S02]  /*0440*/  IMAD.MOV R5, RZ, RZ, -R5 ;  /* 0x000000ffff057224 */ /* 0x000fe400078e0a05 */
[----:B------:R-:W-:-:S04]  /*0450*/  IMAD.HI.U32 R19, R19, R21, R18 ;  /* 0x0000001513137227 */ /* 0x000fc800078e0012 */
[----:B------:R-:W-:-:S04]  /*0460*/  IMAD.HI.U32 R3, R3, R8, RZ ;  /* 0x0000000803037227 */ /* 0x000fc800078e00ff */
[--C-:B------:R-:W-:Y:S02]  /*0470*/  IMAD R14, R11, R5, R8.reuse ;  /* 0x000000050b0e7224 */ /* 0x100fe400078e0208 */
[----:B------:R-:W-:Y:S02]  /*0480*/  IMAD.MOV R3, RZ, RZ, -R3 ;  /* 0x000000ffff037224 */ /* 0x000fe400078e0a03 */
[----:B------:R-:W-:Y:S01]  /*0490*/  IMAD R6, R13, R7, R8 ;  /* 0x000000070d067224 */ /* 0x000fe200078e0208 */
[----:B------:R-:W-:Y:S01]  /*04a0*/  ISETP.GE.U32.AND P2, PT, R14, R11, PT ;  /* 0x0000000b0e00720c */ /* 0x000fe20003f46070 */
[----:B------:R-:W-:-:S03]  /*04b0*/  IMAD.HI.U32 R19, R19, R8, RZ ;  /* 0x0000000813137227 */ /* 0x000fc600078e00ff */
[----:B------:R-:W-:Y:S01]  /*04c0*/  ISETP.GE.U32.AND P0, PT, R6, R13, PT ;  /* 0x0000000d0600720c */ /* 0x000fe20003f06070 */
[----:B------:R-:W-:Y:S02]  /*04d0*/  IMAD R4, R15, R3, R8 ;  /* 0x000000030f047224 */ /* 0x000fe400078e0208 */
[----:B------:R-:W-:-:S03]  /*04e0*/  IMAD.MOV R19, RZ, RZ, -R19 ;  /* 0x000000ffff137224 */ /* 0x000fc600078e0a13 */
[----:B------:R-:W-:Y:S01]  /*04f0*/  ISETP.GE.U32.AND P1, PT, R4, R15, PT ;  /* 0x0000000f0400720c */ /* 0x000fe20003f26070 */
[----:B------:R-:W-:Y:S02]  /*0500*/  IMAD R2, R17, R19, R8 ;  /* 0x0000001311027224 */ /* 0x000fe400078e0208 */
[----:B------:R-:W-:Y:S02]  /*0510*/  @P2 IADD3 R14, PT, PT, R14, -R11, RZ ;  /* 0x8000000b0e0e2210 */ /* 0x000fe40007ffe0ff */
[----:B------:R-:W-:Y:S02]  /*0520*/  ISETP.NE.U32.AND P2, PT, R11, RZ, PT ;  /* 0x000000ff0b00720c */ /* 0x000fe40003f45070 */
[----:B------:R-:W-:Y:S01]  /*0530*/  ISETP.GE.U32.AND P4, PT, R2, R17, PT ;  /* 0x000000110200720c */ /* 0x000fe20003f86070 */
[----:B------:R-:W-:Y:S01]  /*0540*/  @P0 IMAD.IADD R6, R6, 0x1, -R13 ;  /* 0x0000000106060824 */ /* 0x000fe200078e0a0d */
[----:B------:R-:W-:-:S04]  /*0550*/  ISETP.GE.U32.AND P0, PT, R14, R11, PT ;  /* 0x0000000b0e00720c */ /* 0x000fc80003f06070 */
[----:B------:R-:W-:Y:S01]  /*0560*/  @P1 IMAD.IADD R4, R4, 0x1, -R15 ;  /* 0x0000000104041824 */ /* 0x000fe200078e0a0f */
[----:B------:R-:W-:-:S04]  /*0570*/  ISETP.GE.U32.AND P1, PT, R6, R13, PT ;  /* 0x0000000d0600720c */ /* 0x000fc80003f26070 */
[----:B------:R-:W-:Y:S02]  /*0580*/  ISETP.GE.U32.AND P3, PT, R4, R15, PT ;  /* 0x0000000f0400720c */ /* 0x000fe40003f66070 */
[----:B------:R-:W-:Y:S02]  /*0590*/  @P4 IADD3 R2, PT, PT, -R17, R2, RZ ;  /* 0x0000000211024210 */ /* 0x000fe40007ffe1ff */
[----:B------:R-:W-:Y:S01]  /*05a0*/  ISETP.NE.U32.AND P4, PT, R15, RZ, PT ;  /* 0x000000ff0f00720c */ /* 0x000fe20003f85070 */
[----:B------:R-:W-:Y:S01]  /*05b0*/  @P0 IMAD.IADD R14, R14, 0x1, -R11 ;  /* 0x000000010e0e0824 */ /* 0x000fe200078e0a0b */
[----:B------:R-:W-:Y:S02]  /*05c0*/  @!P2 LOP3.LUT R14, RZ, R11, RZ, 0x33, !PT ;  /* 0x0000000bff0ea212 */ /* 0x000fe400078e33ff */
[----:B------:R-:W-:Y:S01]  /*05d0*/  ISETP.GE.U32.AND P5, PT, R2, R17, PT ;  /* 0x000000110200720c */ /* 0x000fe20003fa6070 */
[----:B------:R-:W-:Y:S01]  /*05e0*/  @P1 IMAD.IADD R6, R6, 0x1, -R13 ;  /* 0x0000000106061824 */ /* 0x000fe200078e0a0d */
[----:B------:R-:W-:-:S02]  /*05f0*/  @!P6 LOP3.LUT R6, RZ, R13, RZ, 0x33, !PT ;  /* 0x0000000dff06e212 */ /* 0x000fc400078e33ff */
[----:B------:R-:W-:Y:S02]  /*0600*/  ISETP.NE.AND P1, PT, R14, RZ, PT ;  /* 0x000000ff0e00720c */ /* 0x000fe40003f25270 */
[----:B------:R-:W-:Y:S02]  /*0610*/  @P3 IADD3 R4, PT, PT, -R15, R4, RZ ;  /* 0x000000040f043210 */ /* 0x000fe40007ffe1ff */
[----:B------:R-:W-:Y:S02]  /*0620*/  ISETP.NE.AND P2, PT, R6, RZ, PT ;  /* 0x000000ff0600720c */ /* 0x000fe40003f45270 */
[----:B------:R-:W-:Y:S02]  /*0630*/  @!P4 LOP3.LUT R4, RZ, R15, RZ, 0x33, !PT ;  /* 0x0000000fff04c212 */ /* 0x000fe400078e33ff */
[----:B------:R-:W-:Y:S01]  /*0640*/  SEL R9, R9, RZ, P1 ;  /* 0x000000ff09097207 */ /* 0x000fe20000800000 */
[----:B------:R-:W-:Y:S01]  /*0650*/  @P5 IMAD.IADD R2, R2, 0x1, -R17 ;  /* 0x0000000102025824 */ /* 0x000fe200078e0a11 */
[----:B------:R-:W-:-:S02]  /*0660*/  ISETP.NE.U32.AND P0, PT, R17, RZ, PT ;  /* 0x000000ff1100720c */ /* 0x000fc40003f05070 */
[----:B------:R-:W-:Y:S02]  /*0670*/  ISETP.NE.AND P1, PT, R4, RZ, PT ;  /* 0x000000ff0400720c */ /* 0x000fe40003f25270 */
[----:B------:R-:W-:Y:S02]  /*0680*/  SEL R9, R9, RZ, P2 ;  /* 0x000000ff09097207 */ /* 0x000fe40001000000 */
[----:B------:R-:W-:Y:S02]  /*0690*/  IADD3 R11, PT, PT, R11, 0x4, RZ ;  /* 0x000000040b0b7810 */ /* 0x000fe40007ffe0ff */
[----:B------:R-:W-:Y:S02]  /*06a0*/  SEL R9, R9, RZ, P1 ;  /* 0x000000ff09097207 */ /* 0x000fe40000800000 */
[----:B------:R-:W-:-:S03]  /*06b0*/  ISETP.NE.AND P1, PT, R12, RZ, PT ;  /* 0x000000ff0c00720c */ /* 0x000fc60003f25270 */
[----:B------:R-:W-:-:S04]  /*06c0*/  @!P0 LOP3.LUT R2, RZ, R17, RZ, 0x33, !PT ;  /* 0x00000011ff028212 */ /* 0x000fc800078e33ff */
[----:B------:R-:W-:-:S04]  /*06d0*/  ISETP.NE.AND P0, PT, R2, RZ, PT ;  /* 0x000000ff0200720c */ /* 0x000fc80003f05270 */
[----:B------:R-:W-:Y:S02]  /*06e0*/  SEL R9, R9, RZ, P0 ;  /* 0x000000ff09097207 */ /* 0x000fe40000000000 */
[----:B------:R-:W-:Y:S07]  /*06f0*/  @P1 BRA `(.L_x_5) ;  /* 0xfffffff800b41947 */ /* 0x000fee000383ffff */
[----:B------:R-:W-:Y:S05]  /*0700*/  BSYNC.RECONVERGENT B2 ;  /* 0x0000000000027941 */ /* 0x000fea0003800200 */
.L_x_4:
[----:B------:R-:W-:-:S07]  /*0710*/  VIADD R11, R11, 0xfffffffd ;  /* 0xfffffffd0b0b7836 */ /* 0x000fce0000000000 */
.L_x_3:
[----:B------:R-:W-:Y:S05]  /*0720*/  BSYNC.RECONVERGENT B1 ;  /* 0x0000000000017941 */ /* 0x000fea0003800200 */
.L_x_2:
[----:B------:R-:W-:Y:S01]  /*0730*/  ISETP.NE.AND P0, PT, R10, RZ, PT ;  /* 0x000000ff0a00720c */ /* 0x000fe20003f05270 */
[----:B------:R-:W-:-:S12]  /*0740*/  BSSY.RECONVERGENT B1, `(.L_x_6) ;  /* 0x000001a000017945 */ /* 0x000fd80003800200 */
[----:B------:R-:W-:Y:S05]  /*0750*/  @!P0 BRA `(.L_x_7) ;  /* 0x0000000000608947 */ /* 0x000fea0003800000 */
[----:B------:R-:W-:-:S07]  /*0760*/  IMAD.MOV R10, RZ, RZ, -R10 ;  /* 0x000000ffff0a7224 */ /* 0x000fce00078e0a0a */
.L_x_8:
[----:B------:R-:W0:Y:S01]  /*0770*/  I2F.U32.RP R4, R11 ;  /* 0x0000000b00047306 */ /* 0x000e220000209000 */
[----:B------:R-:W-:Y:S01]  /*0780*/  ISETP.NE.U32.AND P1, PT, R11, RZ, PT ;  /* 0x000000ff0b00720c */ /* 0x000fe20003f25070 */
[----:B------:R-:W-:-:S06]  /*0790*/  VIADD R10, R10, 0x1 ;  /* 0x000000010a0a7836 */ /* 0x000fcc0000000000 */
[----:B0-----:R-:W0:Y:S02]  /*07a0*/  MUFU.RCP R4, R4 ;  /* 0x0000000400047308 */ /* 0x001e240000001000 */
[----:B0-----:R-:W-:-:S06]  /*07b0*/  IADD3 R2, PT, PT, R4, 0xffffffe, RZ ;  /* 0x0ffffffe04027810 */ /* 0x001fcc0007ffe0ff */
[----:B------:R0:W1:Y:S02]  /*07c0*/  F2I.FTZ.U32.TRUNC.NTZ R3, R2 ;  /* 0x0000000200037305 */ /* 0x000064000021f000 */
[----:B0-----:R-:W-:Y:S02]  /*07d0*/  IMAD.MOV.U32 R2, RZ, RZ, RZ ;  /* 0x000000ffff027224 */ /* 0x001fe400078e00ff */
[----:B-1----:R-:W-:-:S04]  /*07e0*/  IMAD.MOV R6, RZ, RZ, -R3 ;  /* 0x000000ffff067224 */ /* 0x002fc800078e0a03 */
[----:B------:R-:W-:-:S04]  /*07f0*/  IMAD R5, R6, R11, RZ ;  /* 0x0000000b06057224 */ /* 0x000fc800078e02ff */
[----:B------:R-:W-:-:S06]  /*0800*/  IMAD.HI.U32 R3, R3, R5, R2 ;  /* 0x0000000503037227 */ /* 0x000fcc00078e0002 */
[----:B------:R-:W-:-:S05]  /*0810*/  IMAD.HI.U32 R3, R3, R8, RZ ;  /* 0x0000000803037227 */ /* 0x000fca00078e00ff */
[----:B------:R-:W-:-:S05]  /*0820*/  IADD3 R3, PT, PT, -R3, RZ, RZ ;  /* 0x000000ff03037210 */ /* 0x000fca0007ffe1ff */
[----:B------:R-:W-:-:S05]  /*0830*/  IMAD R6, R11, R3, R8 ;  /* 0x000000030b067224 */ /* 0x000fca00078e0208 */
[----:B------:R-:W-:-:S13]  /*0840*/  ISETP.GE.U32.AND P0, PT, R6, R11, PT ;  /* 0x0000000b0600720c */ /* 0x000fda0003f06070 */
[----:B------:R-:W-:-:S05]  /*0850*/  @P0 IMAD.IADD R6, R6, 0x1, -R11 ;  /* 0x0000000106060824 */ /* 0x000fca00078e0a0b */
[----:B------:R-:W-:-:S13]  /*0860*/  ISETP.GE.U32.AND P0, PT, R6, R11, PT ;  /* 0x0000000b0600720c */ /* 0x000fda0003f06070 */
[-C--:B------:R-:W-:Y:S02]  /*0870*/  @P0 IADD3 R6, PT, PT, R6, -R11.reuse, RZ ;  /* 0x8000000b06060210 */ /* 0x080fe40007ffe0ff */
[----:B------:R-:W-:Y:S02]  /*0880*/  @!P1 LOP3.LUT R6, RZ, R11, RZ, 0x33, !PT ;  /* 0x0000000bff069212 */ /* 0x000fe400078e33ff */
[----:B------:R-:W-:Y:S02]  /*0890*/  ISETP.NE.AND P1, PT, R10, RZ, PT ;  /* 0x000000ff0a00720c */ /* 0x000fe40003f25270 */
[----:B------:R-:W-:Y:S02]  /*08a0*/  ISETP.NE.AND P0, PT, R6, RZ, PT ;  /* 0x000000ff0600720c */ /* 0x000fe40003f05270 */
[----:B------:R-:W-:Y:S02]  /*08b0*/  IADD3 R11, PT, PT, R11, 0x1, RZ ;  /* 0x000000010b0b7810 */ /* 0x000fe40007ffe0ff */
[----:B------:R-:W-:-:S07]  /*08c0*/  SEL R9, R9, RZ, P0 ;  /* 0x000000ff09097207 */ /* 0x000fce0000000000 */
[----:B------:R-:W-:Y:S05]  /*08d0*/  @P1 BRA `(.L_x_8) ;  /* 0xfffffffc00a41947 */ /* 0x000fea000383ffff */
.L_x_7:
[----:B------:R-:W-:Y:S05]  /*08e0*/  BSYNC.RECONVERGENT B1 ;  /* 0x0000000000017941 */ /* 0x000fea0003800200 */
.L_x_6:
[----:B------:R-:W-:-:S07]  /*08f0*/  LOP3.LUT R9, R9, 0xff, RZ, 0xc0, !PT ;  /* 0x000000ff09097812 */ /* 0x000fce00078ec0ff */
.L_x_1:
[----:B------:R-:W-:Y:S05]  /*0900*/  BSYNC.RECONVERGENT B0 ;  /* 0x0000000000007941 */ /* 0x000fea0003800200 */
.L_x_0:
[----:B------:R-:W0:Y:S02]  /*0910*/  LDC.64 R2, c[0x0][0x388] ;  /* 0x0000e200ff027b82 */ /* 0x000e240000000a00 */
[----:B0-----:R-:W-:-:S05]  /*0920*/  IMAD.WIDE R2, R0, 0x4, R2 ;  /* 0x0000000400027825 */ /* 0x001fca00078e0202 */
[----:B------:R-:W-:Y:S01]  /*0930*/  STG.E desc[UR4][R2.64], R9 ;  /* 0x0000000902007986 */ /* 0x000fe2000c101904 */
[----:B------:R-:W-:Y:S05]  /*0940*/  EXIT ;  /* 0x000000000000794d */ /* 0x000fea0003800000 */
.L_x_9:
[----:B------:R-:W-:-:S00]  /*0950*/  BRA `(.L_x_9) ;  /* 0xfffffffc00fc7947 */ /* 0x000fc0000383ffff */
[----:B------:R-:W-:-:S00]  /*0960*/  NOP ;  /* 0x0000000000007918 */ /* 0x000fc00000000000 */
        /* <DEDUP_REMOVED lines=9> */
.L_x_10:


//--------------------- .nv.shared.reserved.0     --------------------------
	.section	.nv.shared.reserved.0,"aw",@nobits
	.weak		__nv_reservedSMEM_offset_0_alias
	.size		__nv_reservedSMEM_offset_0_alias, 0, 64
	.other		__nv_reservedSMEM_offset_0_alias,@"STO_CUDA_RESERVED_SHARED STV_DEFAULT"
__nv_reservedSMEM_offset_0_alias:
	.zero		0
	.zero		64


//--------------------- .nv.constant0._Z7isPrimejjPi --------------------------
	.section	.nv.constant0._Z7isPrimejjPi,"a",@progbits
	.sectionflags	@""
	.align	4
.nv.constant0._Z7isPrimejjPi:
	.zero		912


//--------------------- SYMBOLS --------------------------

	.type		.nv.reservedSmem.offset0,@object
	.size		.nv.reservedSmem.offset0,0x4
